//
// Generated by NVIDIA NVVM Compiler
//
// Compiler Build ID: CL-36424714
// Cuda compilation tools, release 13.0, V13.0.88
// Based on NVVM 20.0.0
//

.version 9.0
.target sm_100
.address_size 64

	// .globl	_Z17sequential_kernelPdiS_
.extern .shared .align 16 .b8 s_arr[];

.visible .entry _Z17sequential_kernelPdiS_(
	.param .u64 .ptr .align 1 _Z17sequential_kernelPdiS__param_0,
	.param .u32 _Z17sequential_kernelPdiS__param_1,
	.param .u64 .ptr .align 1 _Z17sequential_kernelPdiS__param_2
)
{
	.reg .pred 	%p<6>;
	.reg .b32 	%r<14>;
	.reg .b64 	%rd<9>;
	.reg .b64 	%fd<9>;

	ld.param.u64 	%rd1, [_Z17sequential_kernelPdiS__param_0];
	ld.param.u32 	%r8, [_Z17sequential_kernelPdiS__param_1];
	ld.param.u64 	%rd2, [_Z17sequential_kernelPdiS__param_2];
	mov.u32 	%r1, %tid.x;
	mov.u32 	%r2, %ctaid.x;
	mov.u32 	%r13, %ntid.x;
	mad.lo.s32 	%r4, %r2, %r13, %r1;
	setp.ge.s32 	%p1, %r4, %r8;
	mov.f64 	%fd8, 0d0000000000000000;
	@%p1 bra 	$L__BB0_2;
	cvta.to.global.u64 	%rd3, %rd1;
	mul.wide.s32 	%rd4, %r4, 8;
	add.s64 	%rd5, %rd3, %rd4;
	ld.global.f64 	%fd8, [%rd5];
$L__BB0_2:
	shl.b32 	%r9, %r1, 3;
	mov.u32 	%r10, s_arr;
	add.s32 	%r5, %r10, %r9;
	st.shared.f64 	[%r5], %fd8;
	bar.sync 	0;
	setp.lt.u32 	%p2, %r13, 2;
	@%p2 bra 	$L__BB0_6;
$L__BB0_3:
	shr.u32 	%r7, %r13, 1;
	setp.ge.u32 	%p3, %r1, %r7;
	@%p3 bra 	$L__BB0_5;
	shl.b32 	%r11, %r7, 3;
	add.s32 	%r12, %r5, %r11;
	ld.shared.f64 	%fd4, [%r12];
	ld.shared.f64 	%fd5, [%r5];
	add.f64 	%fd6, %fd4, %fd5;
	st.shared.f64 	[%r5], %fd6;
$L__BB0_5:
	bar.sync 	0;
	setp.gt.u32 	%p4, %r13, 3;
	mov.u32 	%r13, %r7;
	@%p4 bra 	$L__BB0_3;
$L__BB0_6:
	setp.ne.s32 	%p5, %r1, 0;
	@%p5 bra 	$L__BB0_8;
	ld.shared.f64 	%fd7, [s_arr];
	cvta.to.global.u64 	%rd6, %rd2;
	mul.wide.u32 	%rd7, %r2, 8;
	add.s64 	%rd8, %rd6, %rd7;
	st.global.f64 	[%rd8], %fd7;
$L__BB0_8:
	ret;

}


// ===== COMPILED SASS (sm_100) =====

	.target	sm_100

	.elftype	@"ET_EXEC"


//--------------------- .note.nv.tkinfo           --------------------------
	.section	.note.nv.tkinfo,"",@"SHT_NOTE"
	.sectionflags	@"SHF_NOTE_NV_TKINFO"
	.tkinfo
        /*0018*/ 	.word	0x00000002
        /*0030*/ 	.string	""
        /*0030*/ 	.string	"ptxas"
        /*0030*/ 	.string	"Cuda compilation tools, release 13.0, V13.0.88"
        /*0030*/ 	.string	"Build cuda_13.0.r13.0/compiler.36424714_0"
        /*0030*/ 	.string	"-arch sm_100 -m 64 "



//--------------------- .note.nv.cuinfo           --------------------------
	.section	.note.nv.cuinfo,"",@"SHT_NOTE"
	.sectionflags	@"SHF_NOTE_NV_CUINFO"
        /*0018*/ 	.short	0x0002
        /*001a*/ 	.short	0x0064
        /*001c*/ 	.short	0x0082
	.zero		2


//--------------------- .nv.info                  --------------------------
	.section	.nv.info,"",@"SHT_CUDA_INFO"
	.align	4


	//----- nvinfo : EIATTR_REGCOUNT
	.align		4
        /*0000*/ 	.byte	0x04, 0x2f
        /*0002*/ 	.short	(.L_1 - .L_0)
	.align		4
.L_0:
        /*0004*/ 	.word	index@(_Z17sequential_kernelPdiS_)
        /*0008*/ 	.word	0x0000000d


	//----- nvinfo : EIATTR_FRAME_SIZE
	.align		4
.L_1:
        /*000c*/ 	.byte	0x04, 0x11
        /*000e*/ 	.short	(.L_3 - .L_2)
	.align		4
.L_2:
        /*0010*/ 	.word	index@(_Z17sequential_kernelPdiS_)
        /*0014*/ 	.word	0x00000000


	//----- nvinfo : EIATTR_MIN_STACK_SIZE
	.align		4
.L_3:
        /*0018*/ 	.byte	0x04, 0x12
        /*001a*/ 	.short	(.L_5 - .L_4)
	.align		4
.L_4:
        /*001c*/ 	.word	index@(_Z17sequential_kernelPdiS_)
        /*0020*/ 	.word	0x00000000
.L_5:


//--------------------- .nv.compat                --------------------------
	.section	.nv.compat,"",@"SHT_CUDA_COMPAT_INFO"
	.align	4
        /*0000*/ 	.byte	0x02, 0x09, 0x00, 0x00, 0x02, 0x02, 0x01, 0x00, 0x02, 0x05, 0x05, 0x00, 0x03, 0x07, 0x01, 0x01
        /*0010*/ 	.byte	0x02, 0x03, 0x00, 0x00, 0x02, 0x06, 0x01, 0x00, 0x04, 0x0b, 0x08, 0x00, 0x01, 0x00, 0x00, 0x00
        /*0020*/ 	.byte	0x00, 0x00, 0x00, 0x00


//--------------------- .nv.info._Z17sequential_kernelPdiS_ --------------------------
	.section	.nv.info._Z17sequential_kernelPdiS_,"",@"SHT_CUDA_INFO"
	.sectionflags	@""
	.align	4


	//----- nvinfo : EIATTR_CUDA_API_VERSION
	.align		4
        /*0000*/ 	.byte	0x04, 0x37
        /*0002*/ 	.short	(.L_7 - .L_6)
.L_6:
        /*0004*/ 	.word	0x00000082


	//----- nvinfo : EIATTR_KPARAM_INFO
	.align		4
.L_7:
        /*0008*/ 	.byte	0x04, 0x17
        /*000a*/ 	.short	(.L_9 - .L_8)
.L_8:
        /*000c*/ 	.word	0x00000000
        /*0010*/ 	.short	0x0002
        /*0012*/ 	.short	0x0010
        /*0014*/ 	.byte	0x00, 0xf5, 0x21, 0x00


	//----- nvinfo : EIATTR_KPARAM_INFO
	.align		4
.L_9:
        /*0018*/ 	.byte	0x04, 0x17
        /*001a*/ 	.short	(.L_11 - .L_10)
.L_10:
        /*001c*/ 	.word	0x00000000
        /*0020*/ 	.short	0x0001
        /*0022*/ 	.short	0x0008
        /*0024*/ 	.byte	0x00, 0xf0, 0x11, 0x00


	//----- nvinfo : EIATTR_KPARAM_INFO
	.align		4
.L_11:
        /*0028*/ 	.byte	0x04, 0x17
        /*002a*/ 	.short	(.L_13 - .L_12)
.L_12:
        /*002c*/ 	.word	0x00000000
        /*0030*/ 	.short	0x0000
        /*0032*/ 	.short	0x0000
        /*0034*/ 	.byte	0x00, 0xf5, 0x21, 0x00


	//----- nvinfo : EIATTR_SPARSE_MMA_MASK
	.align		4
.L_13:
        /*0038*/ 	.byte	0x03, 0x50
        /*003a*/ 	.short	0x0000


	//----- nvinfo : EIATTR_MAXREG_COUNT
	.align		4
        /*003c*/ 	.byte	0x03, 0x1b
        /*003e*/ 	.short	0x00ff


	//----- nvinfo : EIATTR_NUM_BARRIERS
	.align		4
        /*0040*/ 	.byte	0x02, 0x4c
        /*0042*/ 	.byte	0x01
	.zero		1


	//----- nvinfo : EIATTR_MERCURY_ISA_VERSION
	.align		4
        /*0044*/ 	.byte	0x03, 0x5f
        /*0046*/ 	.short	0x0101


	//----- nvinfo : EIATTR_VRC_CTA_INIT_COUNT
	.align		4
        /*0048*/ 	.byte	0x02, 0x4a
	.zero		1
	.zero		1


	//----- nvinfo : EIATTR_EXIT_INSTR_OFFSETS
	.align		4
        /*004c*/ 	.byte	0x04, 0x1c
        /*004e*/ 	.short	(.L_15 - .L_14)


	//   ....[0]....
.L_14:
        /*0050*/ 	.word	0x00000210


	//   ....[1]....
        /*0054*/ 	.word	0x00000290


	//----- nvinfo : EIATTR_CBANK_PARAM_SIZE
	.align		4
.L_15:
        /*0058*/ 	.byte	0x03, 0x19
        /*005a*/ 	.short	0x0018


	//----- nvinfo : EIATTR_PARAM_CBANK
	.align		4
        /*005c*/ 	.byte	0x04, 0x0a
        /*005e*/ 	.short	(.L_17 - .L_16)
	.align		4
.L_16:
        /*0060*/ 	.word	index@(.nv.constant0._Z17sequential_kernelPdiS_)
        /*0064*/ 	.short	0x0380
        /*0066*/ 	.short	0x0018


	//----- nvinfo : EIATTR_SW_WAR
	.align		4
.L_17:
        /*0068*/ 	.byte	0x04, 0x36
        /*006a*/ 	.short	(.L_19 - .L_18)
.L_18:
        /*006c*/ 	.word	0x00000008
.L_19:


//--------------------- .nv.callgraph             --------------------------
	.section	.nv.callgraph,"",@"SHT_CUDA_CALLGRAPH"
	.align	4
	.sectionentsize	8
	.align		4
        /*0000*/ 	.word	0x00000000
	.align		4
        /*0004*/ 	.word	0xffffffff
	.align		4
        /*0008*/ 	.word	0x00000000
	.align		4
        /*000c*/ 	.word	0xfffffffe
	.align		4
        /*0010*/ 	.word	0x00000000
	.align		4
        /*0014*/ 	.word	0xfffffffd
	.align		4
        /*0018*/ 	.word	0x00000000
	.align		4
        /*001c*/ 	.word	0xfffffffc


//--------------------- .text._Z17sequential_kernelPdiS_ --------------------------
	.section	.text._Z17sequential_kernelPdiS_,"ax",@progbits
	.align	128
        .global         _Z17sequential_kernelPdiS_
        .type           _Z17sequential_kernelPdiS_,@function
        .size           _Z17sequential_kernelPdiS_,(.L_x_3 - _Z17sequential_kernelPdiS_)
        .other          _Z17sequential_kernelPdiS_,@"STO_CUDA_ENTRY STV_DEFAULT"
_Z17sequential_kernelPdiS_:
.text._Z17sequential_kernelPdiS_:
[----:B------:R-:W-:Y:S01]  /*0000*/  LDC R1, c[0x0][0x37c] ;  /* 0x0000df00ff017b82 */ /* 0x000fe20000000800 */
[----:B------:R-:W0:Y:S01]  /*0010*/  S2R R8, SR_TID.X ;  /* 0x0000000000087919 */ /* 0x000e220000002100 */
[----:B------:R-:W0:Y:S01]  /*0020*/  LDCU UR8, c[0x0][0x360] ;  /* 0x00006c00ff0877ac */ /* 0x000e220008000800 */
[----:B------:R-:W-:Y:S01]  /*0030*/  CS2R R2, SRZ ;  /* 0x0000000000027805 */ /* 0x000fe2000001ff00 */
[----:B------:R-:W0:Y:S01]  /*0040*/  S2R R9, SR_CTAID.X ;  /* 0x0000000000097919 */ /* 0x000e220000002500 */
[----:B------:R-:W1:Y:S01]  /*0050*/  LDCU UR4, c[0x0][0x388] ;  /* 0x00007100ff0477ac */ /* 0x000e620008000800 */
[----:B------:R-:W2:Y:S01]  /*0060*/  LDCU.64 UR6, c[0x0][0x358] ;  /* 0x00006b00ff0677ac */ /* 0x000ea20008000a00 */
[----:B0-----:R-:W-:-:S05]  /*0070*/  IMAD R7, R9, UR8, R8 ;  /* 0x0000000809077c24 */ /* 0x001fca000f8e0208 */
[----:B-1----:R-:W-:-:S13]  /*0080*/  ISETP.GE.AND P0, PT, R7, UR4, PT ;  /* 0x0000000407007c0c */ /* 0x002fda000bf06270 */
[----:B------:R-:W0:Y:S02]  /*0090*/  @!P0 LDC.64 R4, c[0x0][0x380] ;  /* 0x0000e000ff048b82 */ /* 0x000e240000000a00 */
[----:B0-----:R-:W-:-:S05]  /*00a0*/  @!P0 IMAD.WIDE R4, R7, 0x8, R4 ;  /* 0x0000000807048825 */ /* 0x001fca00078e0204 */
[----:B--2---:R-:W2:Y:S01]  /*00b0*/  @!P0 LDG.E.64 R2, desc[UR6][R4.64] ;  /* 0x0000000604028981 */ /* 0x004ea2000c1e1b00 */
[----:B------:R-:W0:Y:S01]  /*00c0*/  S2UR UR5, SR_CgaCtaId ;  /* 0x00000000000579c3 */ /* 0x000e220000008800 */
[----:B------:R-:W-:Y:S01]  /*00d0*/  IMAD.U32 R0, RZ, RZ, UR8 ;  /* 0x00000008ff007e24 */ /* 0x000fe2000f8e00ff */
[----:B------:R-:W-:Y:S01]  /*00e0*/  UMOV UR4, 0x400 ;  /* 0x0000040000047882 */ /* 0x000fe20000000000 */
[----:B------:R-:W-:-:S03]  /*00f0*/  ISETP.NE.AND P0, PT, R8, RZ, PT ;  /* 0x000000ff0800720c */ /* 0x000fc60003f05270 */
[----:B------:R-:W-:Y:S01]  /*0100*/  ISETP.GE.U32.AND P1, PT, R0, 0x2, PT ;  /* 0x000000020000780c */ /* 0x000fe20003f26070 */
[----:B0-----:R-:W-:-:S06]  /*0110*/  ULEA UR4, UR5, UR4, 0x18 ;  /* 0x0000000405047291 */ /* 0x001fcc000f8ec0ff */
[----:B------:R-:W-:-:S05]  /*0120*/  LEA R7, R8, UR4, 0x3 ;  /* 0x0000000408077c11 */ /* 0x000fca000f8e18ff */
[----:B--2---:R0:W-:Y:S01]  /*0130*/  STS.64 [R7], R2 ;  /* 0x0000000207007388 */ /* 0x0041e20000000a00 */
[----:B------:R-:W-:Y:S06]  /*0140*/  BAR.SYNC.DEFER_BLOCKING 0x0 ;  /* 0x0000000000007b1d */ /* 0x000fec0000010000 */
[----:B------:R-:W-:Y:S05]  /*0150*/  @!P1 BRA `(.L_x_0) ;  /* 0x00000000002c9947 */ /* 0x000fea0003800000 */
.L_x_1:
[----:B------:R-:W-:-:S04]  /*0160*/  SHF.R.U32.HI R10, RZ, 0x1, R0 ;  /* 0x00000001ff0a7819 */ /* 0x000fc80000011600 */
[----:B------:R-:W-:-:S13]  /*0170*/  ISETP.GE.U32.AND P1, PT, R8, R10, PT ;  /* 0x0000000a0800720c */ /* 0x000fda0003f26070 */
[----:B------:R-:W-:Y:S01]  /*0180*/  @!P1 IMAD R6, R10, 0x8, R7 ;  /* 0x000000080a069824 */ /* 0x000fe200078e0207 */
[----:B------:R-:W-:Y:S04]  /*0190*/  @!P1 LDS.64 R4, [R7] ;  /* 0x0000000007049984 */ /* 0x000fe80000000a00 */
[----:B0-----:R-:W0:Y:S02]  /*01a0*/  @!P1 LDS.64 R2, [R6] ;  /* 0x0000000006029984 */ /* 0x001e240000000a00 */
[----:B0-----:R-:W-:-:S07]  /*01b0*/  @!P1 DADD R2, R2, R4 ;  /* 0x0000000002029229 */ /* 0x001fce0000000004 */
[----:B------:R1:W-:Y:S01]  /*01c0*/  @!P1 STS.64 [R7], R2 ;  /* 0x0000000207009388 */ /* 0x0003e20000000a00 */
[----:B------:R-:W-:Y:S01]  /*01d0*/  BAR.SYNC.DEFER_BLOCKING 0x0 ;  /* 0x0000000000007b1d */ /* 0x000fe20000010000 */
[----:B------:R-:W-:Y:S01]  /*01e0*/  ISETP.GT.U32.AND P1, PT, R0, 0x3, PT ;  /* 0x000000030000780c */ /* 0x000fe20003f24070 */
[----:B------:R-:W-:-:S12]  /*01f0*/  IMAD.MOV.U32 R0, RZ, RZ, R10 ;  /* 0x000000ffff007224 */ /* 0x000fd800078e000a */
[----:B-1----:R-:W-:Y:S05]  /*0200*/  @P1 BRA `(.L_x_1) ;  /* 0xfffffffc00d41947 */ /* 0x002fea000383ffff */
.L_x_0:
[----:B------:R-:W-:Y:S05]  /*0210*/  @P0 EXIT ;  /* 0x000000000000094d */ /* 0x000fea0003800000 */
[----:B------:R-:W1:Y:S01]  /*0220*/  S2UR UR5, SR_CgaCtaId ;  /* 0x00000000000579c3 */ /* 0x000e620000008800 */
[----:B------:R-:W-:-:S07]  /*0230*/  UMOV UR4, 0x400 ;  /* 0x0000040000047882 */ /* 0x000fce0000000000 */
[----:B------:R-:W2:Y:S01]  /*0240*/  LDC.64 R4, c[0x0][0x390] ;  /* 0x0000e400ff047b82 */ /* 0x000ea20000000a00 */
[----:B-1----:R-:W-:Y:S01]  /*0250*/  ULEA UR4, UR5, UR4, 0x18 ;  /* 0x0000000405047291 */ /* 0x002fe2000f8ec0ff */
[----:B--2---:R-:W-:-:S08]  /*0260*/  IMAD.WIDE.U32 R4, R9, 0x8, R4 ;  /* 0x0000000809047825 */ /* 0x004fd000078e0004 */
[----:B0-----:R-:W0:Y:S04]  /*0270*/  LDS.64 R2, [UR4] ;  /* 0x00000004ff027984 */ /* 0x001e280008000a00 */
[----:B0-----:R-:W-:Y:S01]  /*0280*/  STG.E.64 desc[UR6][R4.64], R2 ;  /* 0x0000000204007986 */ /* 0x001fe2000c101b06 */
[----:B------:R-:W-:Y:S05]  /*0290*/  EXIT ;  /* 0x000000000000794d */ /* 0x000fea0003800000 */
.L_x_2:
[----:B------:R-:W-:-:S00]  /*02a0*/  BRA `(.L_x_2) ;  /* 0xfffffffc00fc7947 */ /* 0x000fc0000383ffff */
[----:B------:R-:W-:-:S00]  /*02b0*/  NOP ;  /* 0x0000000000007918 */ /* 0x000fc00000000000 */
        /* <DEDUP_REMOVED lines=12> */
.L_x_3:


//--------------------- .nv.shared._Z17sequential_kernelPdiS_ --------------------------
	.section	.nv.shared._Z17sequential_kernelPdiS_,"aw",@nobits
	.sectionflags	@""
	.align	16
	.zero		1024


//--------------------- .nv.shared.reserved.0     --------------------------
	.section	.nv.shared.reserved.0,"aw",@nobits
	.weak		__nv_reservedSMEM_offset_0_alias
	.size		__nv_reservedSMEM_offset_0_alias, 0, 64
	.other		__nv_reservedSMEM_offset_0_alias,@"STO_CUDA_RESERVED_SHARED STV_DEFAULT"
__nv_reservedSMEM_offset_0_alias:
	.zero		0
	.zero		64


//--------------------- .nv.constant0._Z17sequential_kernelPdiS_ --------------------------
	.section	.nv.constant0._Z17sequential_kernelPdiS_,"a",@progbits
	.sectionflags	@""
	.align	4
.nv.constant0._Z17sequential_kernelPdiS_:
	.zero		920


//--------------------- SYMBOLS --------------------------

	.type		.nv.reservedSmem.offset0,@object
	.size		.nv.reservedSmem.offset0,0x4
	.type		.nv.reservedSmem.cap,@object
	.size		.nv.reservedSmem.cap,0x4
